//
// Generated by NVIDIA NVVM Compiler
//
// Compiler Build ID: CL-36424714
// Cuda compilation tools, release 13.0, V13.0.88
// Based on NVVM 20.0.0
//

.version 9.0
.target sm_100
.address_size 64

	// .globl	_Z8attn_skmPfS_S_iif

.visible .entry _Z8attn_skmPfS_S_iif(
	.param .u64 .ptr .align 1 _Z8attn_skmPfS_S_iif_param_0,
	.param .u64 .ptr .align 1 _Z8attn_skmPfS_S_iif_param_1,
	.param .u64 .ptr .align 1 _Z8attn_skmPfS_S_iif_param_2,
	.param .u32 _Z8attn_skmPfS_S_iif_param_3,
	.param .u32 _Z8attn_skmPfS_S_iif_param_4,
	.param .f32 _Z8attn_skmPfS_S_iif_param_5
)
{
	.reg .pred 	%p<12>;
	.reg .b32 	%r<48>;
	.reg .b32 	%f<115>;
	.reg .b64 	%rd<43>;

	ld.param.u64 	%rd11, [_Z8attn_skmPfS_S_iif_param_0];
	ld.param.u64 	%rd12, [_Z8attn_skmPfS_S_iif_param_1];
	ld.param.u64 	%rd10, [_Z8attn_skmPfS_S_iif_param_2];
	ld.param.u32 	%r25, [_Z8attn_skmPfS_S_iif_param_3];
	ld.param.u32 	%r26, [_Z8attn_skmPfS_S_iif_param_4];
	ld.param.f32 	%f14, [_Z8attn_skmPfS_S_iif_param_5];
	cvta.to.global.u64 	%rd1, %rd12;
	cvta.to.global.u64 	%rd2, %rd11;
	mov.u32 	%r27, %ctaid.y;
	mov.u32 	%r28, %ntid.y;
	mov.u32 	%r29, %tid.y;
	mad.lo.s32 	%r1, %r27, %r28, %r29;
	mov.u32 	%r30, %ctaid.x;
	mov.u32 	%r31, %ntid.x;
	mov.u32 	%r32, %tid.x;
	mad.lo.s32 	%r2, %r30, %r31, %r32;
	max.s32 	%r33, %r1, %r2;
	setp.ge.s32 	%p1, %r33, %r25;
	@%p1 bra 	$L__BB0_15;
	setp.lt.s32 	%p2, %r26, 1;
	mov.f32 	%f114, 0f00000000;
	@%p2 bra 	$L__BB0_14;
	mul.lo.s32 	%r3, %r26, %r1;
	mul.lo.s32 	%r4, %r26, %r2;
	and.b32  	%r5, %r26, 15;
	setp.lt.u32 	%p3, %r26, 16;
	mov.f32 	%f114, 0f00000000;
	mov.b32 	%r44, 0;
	@%p3 bra 	$L__BB0_5;
	and.b32  	%r44, %r26, 2147483632;
	neg.s32 	%r42, %r44;
	mul.wide.u32 	%rd13, %r3, 4;
	add.s64 	%rd14, %rd13, %rd2;
	add.s64 	%rd41, %rd14, 32;
	add.s64 	%rd4, %rd1, 32;
	mov.f32 	%f114, 0f00000000;
	mov.u32 	%r41, %r4;
$L__BB0_4:
	.pragma "nounroll";
	mul.wide.s32 	%rd15, %r41, 4;
	add.s64 	%rd16, %rd4, %rd15;
	ld.global.f32 	%f19, [%rd41+-32];
	ld.global.f32 	%f20, [%rd16+-32];
	fma.rn.f32 	%f21, %f19, %f20, %f114;
	ld.global.f32 	%f22, [%rd41+-28];
	ld.global.f32 	%f23, [%rd16+-28];
	fma.rn.f32 	%f24, %f22, %f23, %f21;
	ld.global.f32 	%f25, [%rd41+-24];
	ld.global.f32 	%f26, [%rd16+-24];
	fma.rn.f32 	%f27, %f25, %f26, %f24;
	ld.global.f32 	%f28, [%rd41+-20];
	ld.global.f32 	%f29, [%rd16+-20];
	fma.rn.f32 	%f30, %f28, %f29, %f27;
	ld.global.f32 	%f31, [%rd41+-16];
	ld.global.f32 	%f32, [%rd16+-16];
	fma.rn.f32 	%f33, %f31, %f32, %f30;
	ld.global.f32 	%f34, [%rd41+-12];
	ld.global.f32 	%f35, [%rd16+-12];
	fma.rn.f32 	%f36, %f34, %f35, %f33;
	ld.global.f32 	%f37, [%rd41+-8];
	ld.global.f32 	%f38, [%rd16+-8];
	fma.rn.f32 	%f39, %f37, %f38, %f36;
	ld.global.f32 	%f40, [%rd41+-4];
	ld.global.f32 	%f41, [%rd16+-4];
	fma.rn.f32 	%f42, %f40, %f41, %f39;
	ld.global.f32 	%f43, [%rd41];
	ld.global.f32 	%f44, [%rd16];
	fma.rn.f32 	%f45, %f43, %f44, %f42;
	ld.global.f32 	%f46, [%rd41+4];
	ld.global.f32 	%f47, [%rd16+4];
	fma.rn.f32 	%f48, %f46, %f47, %f45;
	ld.global.f32 	%f49, [%rd41+8];
	ld.global.f32 	%f50, [%rd16+8];
	fma.rn.f32 	%f51, %f49, %f50, %f48;
	ld.global.f32 	%f52, [%rd41+12];
	ld.global.f32 	%f53, [%rd16+12];
	fma.rn.f32 	%f54, %f52, %f53, %f51;
	ld.global.f32 	%f55, [%rd41+16];
	ld.global.f32 	%f56, [%rd16+16];
	fma.rn.f32 	%f57, %f55, %f56, %f54;
	ld.global.f32 	%f58, [%rd41+20];
	ld.global.f32 	%f59, [%rd16+20];
	fma.rn.f32 	%f60, %f58, %f59, %f57;
	ld.global.f32 	%f61, [%rd41+24];
	ld.global.f32 	%f62, [%rd16+24];
	fma.rn.f32 	%f63, %f61, %f62, %f60;
	ld.global.f32 	%f64, [%rd41+28];
	ld.global.f32 	%f65, [%rd16+28];
	fma.rn.f32 	%f114, %f64, %f65, %f63;
	add.s32 	%r42, %r42, 16;
	add.s64 	%rd41, %rd41, 64;
	add.s32 	%r41, %r41, 16;
	setp.ne.s32 	%p4, %r42, 0;
	@%p4 bra 	$L__BB0_4;
$L__BB0_5:
	setp.eq.s32 	%p5, %r5, 0;
	@%p5 bra 	$L__BB0_14;
	and.b32  	%r13, %r26, 7;
	setp.lt.u32 	%p6, %r5, 8;
	@%p6 bra 	$L__BB0_8;
	add.s32 	%r35, %r44, %r3;
	mul.wide.u32 	%rd17, %r35, 4;
	add.s64 	%rd18, %rd2, %rd17;
	ld.global.f32 	%f67, [%rd18];
	add.s32 	%r36, %r44, %r4;
	mul.wide.s32 	%rd19, %r36, 4;
	add.s64 	%rd20, %rd1, %rd19;
	ld.global.f32 	%f68, [%rd20];
	fma.rn.f32 	%f69, %f67, %f68, %f114;
	cvt.u64.u32 	%rd21, %r3;
	cvt.u64.u32 	%rd22, %r44;
	add.s64 	%rd23, %rd22, %rd21;
	shl.b64 	%rd24, %rd23, 2;
	add.s64 	%rd25, %rd2, %rd24;
	ld.global.f32 	%f70, [%rd25+4];
	ld.global.f32 	%f71, [%rd20+4];
	fma.rn.f32 	%f72, %f70, %f71, %f69;
	ld.global.f32 	%f73, [%rd25+8];
	ld.global.f32 	%f74, [%rd20+8];
	fma.rn.f32 	%f75, %f73, %f74, %f72;
	ld.global.f32 	%f76, [%rd25+12];
	ld.global.f32 	%f77, [%rd20+12];
	fma.rn.f32 	%f78, %f76, %f77, %f75;
	ld.global.f32 	%f79, [%rd25+16];
	ld.global.f32 	%f80, [%rd20+16];
	fma.rn.f32 	%f81, %f79, %f80, %f78;
	ld.global.f32 	%f82, [%rd25+20];
	ld.global.f32 	%f83, [%rd20+20];
	fma.rn.f32 	%f84, %f82, %f83, %f81;
	ld.global.f32 	%f85, [%rd25+24];
	ld.global.f32 	%f86, [%rd20+24];
	fma.rn.f32 	%f87, %f85, %f86, %f84;
	ld.global.f32 	%f88, [%rd25+28];
	ld.global.f32 	%f89, [%rd20+28];
	fma.rn.f32 	%f114, %f88, %f89, %f87;
	add.s32 	%r44, %r44, 8;
$L__BB0_8:
	setp.eq.s32 	%p7, %r13, 0;
	@%p7 bra 	$L__BB0_14;
	and.b32  	%r16, %r26, 3;
	setp.lt.u32 	%p8, %r13, 4;
	@%p8 bra 	$L__BB0_11;
	add.s32 	%r37, %r44, %r3;
	mul.wide.u32 	%rd26, %r37, 4;
	add.s64 	%rd27, %rd2, %rd26;
	ld.global.f32 	%f91, [%rd27];
	add.s32 	%r38, %r44, %r4;
	mul.wide.s32 	%rd28, %r38, 4;
	add.s64 	%rd29, %rd1, %rd28;
	ld.global.f32 	%f92, [%rd29];
	fma.rn.f32 	%f93, %f91, %f92, %f114;
	cvt.u64.u32 	%rd30, %r3;
	cvt.u64.u32 	%rd31, %r44;
	add.s64 	%rd32, %rd31, %rd30;
	shl.b64 	%rd33, %rd32, 2;
	add.s64 	%rd34, %rd2, %rd33;
	ld.global.f32 	%f94, [%rd34+4];
	ld.global.f32 	%f95, [%rd29+4];
	fma.rn.f32 	%f96, %f94, %f95, %f93;
	ld.global.f32 	%f97, [%rd34+8];
	ld.global.f32 	%f98, [%rd29+8];
	fma.rn.f32 	%f99, %f97, %f98, %f96;
	ld.global.f32 	%f100, [%rd34+12];
	ld.global.f32 	%f101, [%rd29+12];
	fma.rn.f32 	%f114, %f100, %f101, %f99;
	add.s32 	%r44, %r44, 4;
$L__BB0_11:
	setp.eq.s32 	%p9, %r16, 0;
	@%p9 bra 	$L__BB0_14;
	add.s32 	%r47, %r44, %r4;
	add.s32 	%r39, %r44, %r3;
	mul.wide.u32 	%rd35, %r39, 4;
	add.s64 	%rd42, %rd2, %rd35;
	neg.s32 	%r46, %r16;
$L__BB0_13:
	.pragma "nounroll";
	mul.wide.s32 	%rd36, %r47, 4;
	add.s64 	%rd37, %rd1, %rd36;
	ld.global.f32 	%f102, [%rd42];
	ld.global.f32 	%f103, [%rd37];
	fma.rn.f32 	%f114, %f102, %f103, %f114;
	add.s32 	%r47, %r47, 1;
	add.s64 	%rd42, %rd42, 4;
	add.s32 	%r46, %r46, 1;
	setp.ne.s32 	%p10, %r46, 0;
	@%p10 bra 	$L__BB0_13;
$L__BB0_14:
	mul.f32 	%f104, %f14, %f114;
	setp.gt.s32 	%p11, %r2, %r1;
	selp.f32 	%f105, 0fCE6E6B28, %f104, %p11;
	mad.lo.s32 	%r40, %r25, %r1, %r2;
	cvta.to.global.u64 	%rd38, %rd10;
	mul.wide.s32 	%rd39, %r40, 4;
	add.s64 	%rd40, %rd38, %rd39;
	st.global.f32 	[%rd40], %f105;
$L__BB0_15:
	ret;

}


// ===== COMPILED SASS (sm_100) =====

	.target	sm_100

	.elftype	@"ET_EXEC"


//--------------------- .note.nv.tkinfo           --------------------------
	.section	.note.nv.tkinfo,"",@"SHT_NOTE"
	.sectionflags	@"SHF_NOTE_NV_TKINFO"
	.tkinfo
        /*0018*/ 	.word	0x00000002
        /*0030*/ 	.string	""
        /*0030*/ 	.string	"ptxas"
        /*0030*/ 	.string	"Cuda compilation tools, release 13.0, V13.0.88"
        /*0030*/ 	.string	"Build cuda_13.0.r13.0/compiler.36424714_0"
        /*0030*/ 	.string	"-arch sm_100 -m 64 "



//--------------------- .note.nv.cuinfo           --------------------------
	.section	.note.nv.cuinfo,"",@"SHT_NOTE"
	.sectionflags	@"SHF_NOTE_NV_CUINFO"
        /*0018*/ 	.short	0x0002
        /*001a*/ 	.short	0x0064
        /*001c*/ 	.short	0x0082
	.zero		2


//--------------------- .nv.info                  --------------------------
	.section	.nv.info,"",@"SHT_CUDA_INFO"
	.align	4


	//----- nvinfo : EIATTR_REGCOUNT
	.align		4
        /*0000*/ 	.byte	0x04, 0x2f
        /*0002*/ 	.short	(.L_1 - .L_0)
	.align		4
.L_0:
        /*0004*/ 	.word	index@(_Z8attn_skmPfS_S_iif)
        /*0008*/ 	.word	0x0000001f


	//----- nvinfo : EIATTR_FRAME_SIZE
	.align		4
.L_1:
        /*000c*/ 	.byte	0x04, 0x11
        /*000e*/ 	.short	(.L_3 - .L_2)
	.align		4
.L_2:
        /*0010*/ 	.word	index@(_Z8attn_skmPfS_S_iif)
        /*0014*/ 	.word	0x00000000


	//----- nvinfo : EIATTR_MIN_STACK_SIZE
	.align		4
.L_3:
        /*0018*/ 	.byte	0x04, 0x12
        /*001a*/ 	.short	(.L_5 - .L_4)
	.align		4
.L_4:
        /*001c*/ 	.word	index@(_Z8attn_skmPfS_S_iif)
        /*0020*/ 	.word	0x00000000
.L_5:


//--------------------- .nv.compat                --------------------------
	.section	.nv.compat,"",@"SHT_CUDA_COMPAT_INFO"
	.align	4
        /*0000*/ 	.byte	0x02, 0x09, 0x00, 0x00, 0x02, 0x02, 0x01, 0x00, 0x02, 0x05, 0x05, 0x00, 0x03, 0x07, 0x01, 0x01
        /*0010*/ 	.byte	0x02, 0x03, 0x00, 0x00, 0x02, 0x06, 0x01, 0x00, 0x04, 0x0b, 0x08, 0x00, 0x09, 0x00, 0x00, 0x00
        /*0020*/ 	.byte	0x00, 0x00, 0x00, 0x00


//--------------------- .nv.info._Z8attn_skmPfS_S_iif --------------------------
	.section	.nv.info._Z8attn_skmPfS_S_iif,"",@"SHT_CUDA_INFO"
	.sectionflags	@""
	.align	4


	//----- nvinfo : EIATTR_CUDA_API_VERSION
	.align		4
        /*0000*/ 	.byte	0x04, 0x37
        /*0002*/ 	.short	(.L_7 - .L_6)
.L_6:
        /*0004*/ 	.word	0x00000082


	//----- nvinfo : EIATTR_KPARAM_INFO
	.align		4
.L_7:
        /*0008*/ 	.byte	0x04, 0x17
        /*000a*/ 	.short	(.L_9 - .L_8)
.L_8:
        /*000c*/ 	.word	0x00000000
        /*0010*/ 	.short	0x0005
        /*0012*/ 	.short	0x0020
        /*0014*/ 	.byte	0x00, 0xf0, 0x11, 0x00


	//----- nvinfo : EIATTR_KPARAM_INFO
	.align		4
.L_9:
        /*0018*/ 	.byte	0x04, 0x17
        /*001a*/ 	.short	(.L_11 - .L_10)
.L_10:
        /*001c*/ 	.word	0x00000000
        /*0020*/ 	.short	0x0004
        /*0022*/ 	.short	0x001c
        /*0024*/ 	.byte	0x00, 0xf0, 0x11, 0x00


	//----- nvinfo : EIATTR_KPARAM_INFO
	.align		4
.L_11:
        /*0028*/ 	.byte	0x04, 0x17
        /*002a*/ 	.short	(.L_13 - .L_12)
.L_12:
        /*002c*/ 	.word	0x00000000
        /*0030*/ 	.short	0x0003
        /*0032*/ 	.short	0x0018
        /*0034*/ 	.byte	0x00, 0xf0, 0x11, 0x00


	//----- nvinfo : EIATTR_KPARAM_INFO
	.align		4
.L_13:
        /*0038*/ 	.byte	0x04, 0x17
        /*003a*/ 	.short	(.L_15 - .L_14)
.L_14:
        /*003c*/ 	.word	0x00000000
        /*0040*/ 	.short	0x0002
        /*0042*/ 	.short	0x0010
        /*0044*/ 	.byte	0x00, 0xf5, 0x21, 0x00


	//----- nvinfo : EIATTR_KPARAM_INFO
	.align		4
.L_15:
        /*0048*/ 	.byte	0x04, 0x17
        /*004a*/ 	.short	(.L_17 - .L_16)
.L_16:
        /*004c*/ 	.word	0x00000000
        /*0050*/ 	.short	0x0001
        /*0052*/ 	.short	0x0008
        /*0054*/ 	.byte	0x00, 0xf5, 0x21, 0x00


	//----- nvinfo : EIATTR_KPARAM_INFO
	.align		4
.L_17:
        /*0058*/ 	.byte	0x04, 0x17
        /*005a*/ 	.short	(.L_19 - .L_18)
.L_18:
        /*005c*/ 	.word	0x00000000
        /*0060*/ 	.short	0x0000
        /*0062*/ 	.short	0x0000
        /*0064*/ 	.byte	0x00, 0xf5, 0x21, 0x00


	//----- nvinfo : EIATTR_SPARSE_MMA_MASK
	.align		4
.L_19:
        /*0068*/ 	.byte	0x03, 0x50
        /*006a*/ 	.short	0x0000


	//----- nvinfo : EIATTR_MAXREG_COUNT
	.align		4
        /*006c*/ 	.byte	0x03, 0x1b
        /*006e*/ 	.short	0x00ff


	//----- nvinfo : EIATTR_MERCURY_ISA_VERSION
	.align		4
        /*0070*/ 	.byte	0x03, 0x5f
        /*0072*/ 	.short	0x0101


	//----- nvinfo : EIATTR_VRC_CTA_INIT_COUNT
	.align		4
        /*0074*/ 	.byte	0x02, 0x4a
	.zero		1
	.zero		1


	//----- nvinfo : EIATTR_EXIT_INSTR_OFFSETS
	.align		4
        /*0078*/ 	.byte	0x04, 0x1c
        /*007a*/ 	.short	(.L_21 - .L_20)


	//   ....[0]....
.L_20:
        /*007c*/ 	.word	0x000000c0


	//   ....[1]....
        /*0080*/ 	.word	0x00000c10


	//----- nvinfo : EIATTR_CBANK_PARAM_SIZE
	.align		4
.L_21:
        /*0084*/ 	.byte	0x03, 0x19
        /*0086*/ 	.short	0x0024


	//----- nvinfo : EIATTR_PARAM_CBANK
	.align		4
        /*0088*/ 	.byte	0x04, 0x0a
        /*008a*/ 	.short	(.L_23 - .L_22)
	.align		4
.L_22:
        /*008c*/ 	.word	index@(.nv.constant0._Z8attn_skmPfS_S_iif)
        /*0090*/ 	.short	0x0380
        /*0092*/ 	.short	0x0024


	//----- nvinfo : EIATTR_SW_WAR
	.align		4
.L_23:
        /*0094*/ 	.byte	0x04, 0x36
        /*0096*/ 	.short	(.L_25 - .L_24)
.L_24:
        /*0098*/ 	.word	0x00000008
.L_25:


//--------------------- .nv.callgraph             --------------------------
	.section	.nv.callgraph,"",@"SHT_CUDA_CALLGRAPH"
	.align	4
	.sectionentsize	8
	.align		4
        /*0000*/ 	.word	0x00000000
	.align		4
        /*0004*/ 	.word	0xffffffff
	.align		4
        /*0008*/ 	.word	0x00000000
	.align		4
        /*000c*/ 	.word	0xfffffffe
	.align		4
        /*0010*/ 	.word	0x00000000
	.align		4
        /*0014*/ 	.word	0xfffffffd
	.align		4
        /*0018*/ 	.word	0x00000000
	.align		4
        /*001c*/ 	.word	0xfffffffc


//--------------------- .text._Z8attn_skmPfS_S_iif --------------------------
	.section	.text._Z8attn_skmPfS_S_iif,"ax",@progbits
	.align	128
        .global         _Z8attn_skmPfS_S_iif
        .type           _Z8attn_skmPfS_S_iif,@function
        .size           _Z8attn_skmPfS_S_iif,(.L_x_7 - _Z8attn_skmPfS_S_iif)
        .other          _Z8attn_skmPfS_S_iif,@"STO_CUDA_ENTRY STV_DEFAULT"
_Z8attn_skmPfS_S_iif:
.text._Z8attn_skmPfS_S_iif:
[----:B------:R-:W-:Y:S01]  /*0000*/  LDC R1, c[0x0][0x37c] ;  /* 0x0000df00ff017b82 */ /* 0x000fe20000000800 */
[----:B------:R-:W0:Y:S07]  /*0010*/  S2R R3, SR_TID.Y ;  /* 0x0000000000037919 */ /* 0x000e2e0000002200 */
[----:B------:R-:W0:Y:S01]  /*0020*/  LDC R0, c[0x0][0x364] ;  /* 0x0000d900ff007b82 */ /* 0x000e220000000800 */
[----:B------:R-:W1:Y:S01]  /*0030*/  LDCU UR11, c[0x0][0x398] ;  /* 0x00007300ff0b77ac */ /* 0x000e620008000800 */
[----:B------:R-:W2:Y:S06]  /*0040*/  S2R R2, SR_TID.X ;  /* 0x0000000000027919 */ /* 0x000eac0000002100 */
[----:B------:R-:W0:Y:S08]  /*0050*/  S2UR UR4, SR_CTAID.Y ;  /* 0x00000000000479c3 */ /* 0x000e300000002600 */
[----:B------:R-:W2:Y:S08]  /*0060*/  S2UR UR5, SR_CTAID.X ;  /* 0x00000000000579c3 */ /* 0x000eb00000002500 */
[----:B------:R-:W2:Y:S01]  /*0070*/  LDC R7, c[0x0][0x360] ;  /* 0x0000d800ff077b82 */ /* 0x000ea20000000800 */
[----:B0-----:R-:W-:-:S02]  /*0080*/  IMAD R0, R0, UR4, R3 ;  /* 0x0000000400007c24 */ /* 0x001fc4000f8e0203 */
[----:B--2---:R-:W-:-:S05]  /*0090*/  IMAD R7, R7, UR5, R2 ;  /* 0x0000000507077c24 */ /* 0x004fca000f8e0202 */
[----:B------:R-:W-:-:S04]  /*00a0*/  VIMNMX R2, PT, PT, R0, R7, !PT ;  /* 0x0000000700027248 */ /* 0x000fc80007fe0100 */
[----:B-1----:R-:W-:-:S13]  /*00b0*/  ISETP.GE.AND P0, PT, R2, UR11, PT ;  /* 0x0000000b02007c0c */ /* 0x002fda000bf06270 */
[----:B------:R-:W-:Y:S05]  /*00c0*/  @P0 EXIT ;  /* 0x000000000000094d */ /* 0x000fea0003800000 */
[----:B------:R-:W0:Y:S01]  /*00d0*/  LDCU UR7, c[0x0][0x39c] ;  /* 0x00007380ff0777ac */ /* 0x000e220008000800 */
[----:B------:R-:W-:Y:S01]  /*00e0*/  HFMA2 R14, -RZ, RZ, 0, 0 ;  /* 0x00000000ff0e7431 */ /* 0x000fe200000001ff */
[----:B------:R-:W1:Y:S01]  /*00f0*/  LDCU.64 UR12, c[0x0][0x358] ;  /* 0x00006b00ff0c77ac */ /* 0x000e620008000a00 */
[----:B0-----:R-:W-:-:S09]  /*0100*/  UISETP.GE.AND UP0, UPT, UR7, 0x1, UPT ;  /* 0x000000010700788c */ /* 0x001fd2000bf06270 */
[----:B-1----:R-:W-:Y:S05]  /*0110*/  BRA.U !UP0, `(.L_x_0) ;  /* 0x00000009089c7547 */ /* 0x002fea000b800000 */
[----:B------:R-:W-:Y:S02]  /*0120*/  UISETP.GE.U32.AND UP1, UPT, UR7, 0x10, UPT ;  /* 0x000000100700788c */ /* 0x000fe4000bf26070 */
[----:B------:R-:W-:Y:S01]  /*0130*/  IMAD R8, R0, UR7, RZ ;  /* 0x0000000700087c24 */ /* 0x000fe2000f8e02ff */
[----:B------:R-:W-:Y:S02]  /*0140*/  ULOP3.LUT UR10, UR7, 0xf, URZ, 0xc0, !UPT ;  /* 0x0000000f070a7892 */ /* 0x000fe4000f8ec0ff */
[----:B------:R-:W-:Y:S01]  /*0150*/  IMAD R9, R7, UR7, RZ ;  /* 0x0000000707097c24 */ /* 0x000fe2000f8e02ff */
[----:B------:R-:W-:Y:S01]  /*0160*/  MOV R14, RZ ;  /* 0x000000ff000e7202 */ /* 0x000fe20000000f00 */
[----:B------:R-:W-:Y:S01]  /*0170*/  UMOV UR4, URZ ;  /* 0x000000ff00047c82 */ /* 0x000fe20008000000 */
[----:B------:R-:W-:Y:S01]  /*0180*/  UISETP.NE.AND UP0, UPT, UR10, URZ, UPT ;  /* 0x000000ff0a00728c */ /* 0x000fe2000bf05270 */
[----:B------:R-:W-:Y:S10]  /*0190*/  BRA.U !UP1, `(.L_x_1) ;  /* 0x0000000509107547 */ /* 0x000ff4000b800000 */
[----:B------:R-:W0:Y:S01]  /*01a0*/  LDC.64 R2, c[0x0][0x380] ;  /* 0x0000e000ff027b82 */ /* 0x000e220000000a00 */
[----:B------:R-:W1:Y:S01]  /*01b0*/  LDCU.64 UR8, c[0x0][0x388] ;  /* 0x00007100ff0877ac */ /* 0x000e620008000a00 */
[----:B------:R-:W-:Y:S02]  /*01c0*/  MOV R14, RZ ;  /* 0x000000ff000e7202 */ /* 0x000fe40000000f00 */
[----:B------:R-:W-:Y:S01]  /*01d0*/  MOV R6, R9 ;  /* 0x0000000900067202 */ /* 0x000fe20000000f00 */
[----:B------:R-:W-:Y:S02]  /*01e0*/  ULOP3.LUT UR4, UR7, 0x7ffffff0, URZ, 0xc0, !UPT ;  /* 0x7ffffff007047892 */ /* 0x000fe4000f8ec0ff */
[----:B-1----:R-:W-:Y:S02]  /*01f0*/  UIADD3 UR5, UP1, UPT, UR8, 0x20, URZ ;  /* 0x0000002008057890 */ /* 0x002fe4000ff3e0ff */
[----:B------:R-:W-:Y:S02]  /*0200*/  UIADD3 UR8, UPT, UPT, -UR4, URZ, URZ ;  /* 0x000000ff04087290 */ /* 0x000fe4000fffe1ff */
[----:B------:R-:W-:Y:S01]  /*0210*/  UIADD3.X UR6, UPT, UPT, URZ, UR9, URZ, UP1, !UPT ;  /* 0x00000009ff067290 */ /* 0x000fe20008ffe4ff */
[----:B0-----:R-:W-:-:S03]  /*0220*/  IMAD.WIDE.U32 R2, R8, 0x4, R2 ;  /* 0x0000000408027825 */ /* 0x001fc600078e0002 */
[----:B------:R-:W-:-:S04]  /*0230*/  IADD3 R4, P0, PT, R2, 0x20, RZ ;  /* 0x0000002002047810 */ /* 0x000fc80007f1e0ff */
[----:B------:R-:W-:-:S09]  /*0240*/  IADD3.X R5, PT, PT, RZ, R3, RZ, P0, !PT ;  /* 0x00000003ff057210 */ /* 0x000fd200007fe4ff */
.L_x_2:
[----:B------:R-:W-:Y:S01]  /*0250*/  MOV R2, UR5 ;  /* 0x0000000500027c02 */ /* 0x000fe20008000f00 */
[----:B------:R-:W2:Y:S01]  /*0260*/  LDG.E R15, desc[UR12][R4.64+-0x20] ;  /* 0xffffe00c040f7981 */ /* 0x000ea2000c1e1900 */
[----:B------:R-:W-:-:S03]  /*0270*/  MOV R3, UR6 ;  /* 0x0000000600037c02 */ /* 0x000fc60008000f00 */
[----:B------:R-:W3:Y:S01]  /*0280*/  LDG.E R17, desc[UR12][R4.64+-0x1c] ;  /* 0xffffe40c04117981 */ /* 0x000ee2000c1e1900 */
[----:B------:R-:W-:-:S03]  /*0290*/  IMAD.WIDE R2, R6, 0x4, R2 ;  /* 0x0000000406027825 */ /* 0x000fc600078e0202 */
[----:B------:R-:W4:Y:S04]  /*02a0*/  LDG.E R19, desc[UR12][R4.64+-0x18] ;  /* 0xffffe80c04137981 */ /* 0x000f28000c1e1900 */
[----:B------:R-:W2:Y:S04]  /*02b0*/  LDG.E R16, desc[UR12][R2.64+-0x20] ;  /* 0xffffe00c02107981 */ /* 0x000ea8000c1e1900 */
[----:B------:R-:W3:Y:S04]  /*02c0*/  LDG.E R24, desc[UR12][R2.64+-0x1c] ;  /* 0xffffe40c02187981 */ /* 0x000ee8000c1e1900 */
[----:B------:R-:W4:Y:S04]  /*02d0*/  LDG.E R18, desc[UR12][R2.64+-0x18] ;  /* 0xffffe80c02127981 */ /* 0x000f28000c1e1900 */
[----:B------:R-:W5:Y:S04]  /*02e0*/  LDG.E R20, desc[UR12][R4.64+-0x14] ;  /* 0xffffec0c04147981 */ /* 0x000f68000c1e1900 */
        /* <DEDUP_REMOVED lines=8> */
[----:B------:R-:W5:Y:S01]  /*0370*/  LDG.E R26, desc[UR12][R4.64+0x1c] ;  /* 0x00001c0c041a7981 */ /* 0x000f62000c1e1900 */
[----:B--2---:R-:W-:-:S03]  /*0380*/  FFMA R16, R15, R16, R14 ;  /* 0x000000100f107223 */ /* 0x004fc6000000000e */
[----:B------:R-:W2:Y:S01]  /*0390*/  LDG.E R15, desc[UR12][R4.64+-0x4] ;  /* 0xfffffc0c040f7981 */ /* 0x000ea2000c1e1900 */
[----:B---3--:R-:W-:-:S03]  /*03a0*/  FFMA R24, R17, R24, R16 ;  /* 0x0000001811187223 */ /* 0x008fc60000000010 */
[----:B------:R-:W2:Y:S01]  /*03b0*/  LDG.E R14, desc[UR12][R2.64+-0x4] ;  /* 0xfffffc0c020e7981 */ /* 0x000ea2000c1e1900 */
[----:B----4-:R-:W-:-:S03]  /*03c0*/  FFMA R25, R19, R18, R24 ;  /* 0x0000001213197223 */ /* 0x010fc60000000018 */
[----:B------:R-:W3:Y:S04]  /*03d0*/  LDG.E R16, desc[UR12][R4.64] ;  /* 0x0000000c04107981 */ /* 0x000ee8000c1e1900 */
[----:B------:R-:W3:Y:S01]  /*03e0*/  LDG.E R17, desc[UR12][R2.64] ;  /* 0x0000000c02117981 */ /* 0x000ee2000c1e1900 */
[----:B-----5:R-:W-:-:S03]  /*03f0*/  FFMA R25, R20, R21, R25 ;  /* 0x0000001514197223 */ /* 0x020fc60000000019 */
[----:B------:R-:W4:Y:S04]  /*0400*/  LDG.E R18, desc[UR12][R4.64+0x4] ;  /* 0x0000040c04127981 */ /* 0x000f28000c1e1900 */
[----:B------:R-:W4:Y:S01]  /*0410*/  LDG.E R19, desc[UR12][R2.64+0x4] ;  /* 0x0000040c02137981 */ /* 0x000f22000c1e1900 */
[----:B------:R-:W-:-:S03]  /*0420*/  FFMA R25, R22, R23, R25 ;  /* 0x0000001716197223 */ /* 0x000fc60000000019 */
[----:B------:R-:W5:Y:S04]  /*0430*/  LDG.E R20, desc[UR12][R4.64+0x8] ;  /* 0x0000080c04147981 */ /* 0x000f68000c1e1900 */
[----:B------:R-:W5:Y:S01]  /*0440*/  LDG.E R21, desc[UR12][R2.64+0x8] ;  /* 0x0000080c02157981 */ /* 0x000f62000c1e1900 */
[----:B------:R-:W-:-:S03]  /*0450*/  FFMA R25, R10, R11, R25 ;  /* 0x0000000b0a197223 */ /* 0x000fc60000000019 */
[----:B------:R-:W5:Y:S04]  /*0460*/  LDG.E R22, desc[UR12][R4.64+0xc] ;  /* 0x00000c0c04167981 */ /* 0x000f68000c1e1900 */
[----:B------:R-:W5:Y:S04]  /*0470*/  LDG.E R23, desc[UR12][R2.64+0xc] ;  /* 0x00000c0c02177981 */ /* 0x000f68000c1e1900 */
[----:B------:R-:W5:Y:S01]  /*0480*/  LDG.E R10, desc[UR12][R4.64+0x10] ;  /* 0x0000100c040a7981 */ /* 0x000f62000c1e1900 */
[----:B------:R-:W-:-:S03]  /*0490*/  FFMA R28, R12, R13, R25 ;  /* 0x0000000d0c1c7223 */ /* 0x000fc60000000019 */
[----:B------:R-:W5:Y:S04]  /*04a0*/  LDG.E R11, desc[UR12][R2.64+0x10] ;  /* 0x0000100c020b7981 */ /* 0x000f68000c1e1900 */
[----:B------:R-:W5:Y:S04]  /*04b0*/  LDG.E R24, desc[UR12][R4.64+0x14] ;  /* 0x0000140c04187981 */ /* 0x000f68000c1e1900 */
[----:B------:R-:W5:Y:S04]  /*04c0*/  LDG.E R25, desc[UR12][R2.64+0x14] ;  /* 0x0000140c02197981 */ /* 0x000f68000c1e1900 */
[----:B------:R0:W5:Y:S04]  /*04d0*/  LDG.E R13, desc[UR12][R4.64+0x18] ;  /* 0x0000180c040d7981 */ /* 0x000168000c1e1900 */
[----:B------:R-:W5:Y:S01]  /*04e0*/  LDG.E R12, desc[UR12][R2.64+0x18] ;  /* 0x0000180c020c7981 */ /* 0x000f62000c1e1900 */
[----:B------:R-:W-:-:S04]  /*04f0*/  UIADD3 UR8, UPT, UPT, UR8, 0x10, URZ ;  /* 0x0000001008087890 */ /* 0x000fc8000fffe0ff */
[----:B------:R-:W-:Y:S01]  /*0500*/  UISETP.NE.AND UP1, UPT, UR8, URZ, UPT ;  /* 0x000000ff0800728c */ /* 0x000fe2000bf25270 */
[----:B0-----:R-:W-:Y:S02]  /*0510*/  IADD3 R4, P0, PT, R4, 0x40, RZ ;  /* 0x0000004004047810 */ /* 0x001fe40007f1e0ff */
[----:B------:R-:W-:Y:S02]  /*0520*/  IADD3 R6, PT, PT, R6, 0x10, RZ ;  /* 0x0000001006067810 */ /* 0x000fe40007ffe0ff */
[----:B------:R-:W-:Y:S01]  /*0530*/  IADD3.X R5, PT, PT, RZ, R5, RZ, P0, !PT ;  /* 0x00000005ff057210 */ /* 0x000fe200007fe4ff */
[----:B--2---:R-:W-:-:S04]  /*0540*/  FFMA R15, R15, R14, R28 ;  /* 0x0000000e0f0f7223 */ /* 0x004fc8000000001c */
[----:B---3--:R-:W-:-:S04]  /*0550*/  FFMA R15, R16, R17, R15 ;  /* 0x00000011100f7223 */ /* 0x008fc8000000000f */
[----:B----4-:R-:W-:-:S04]  /*0560*/  FFMA R15, R18, R19, R15 ;  /* 0x00000013120f7223 */ /* 0x010fc8000000000f */
[----:B-----5:R-:W-:-:S04]  /*0570*/  FFMA R15, R20, R21, R15 ;  /* 0x00000015140f7223 */ /* 0x020fc8000000000f */
[----:B------:R-:W-:-:S04]  /*0580*/  FFMA R15, R22, R23, R15 ;  /* 0x00000017160f7223 */ /* 0x000fc8000000000f */
[----:B------:R-:W-:-:S04]  /*0590*/  FFMA R11, R10, R11, R15 ;  /* 0x0000000b0a0b7223 */ /* 0x000fc8000000000f */
[----:B------:R-:W-:-:S04]  /*05a0*/  FFMA R24, R24, R25, R11 ;  /* 0x0000001918187223 */ /* 0x000fc8000000000b */
[----:B------:R-:W-:-:S04]  /*05b0*/  FFMA R13, R13, R12, R24 ;  /* 0x0000000c0d0d7223 */ /* 0x000fc80000000018 */
[----:B------:R-:W-:Y:S01]  /*05c0*/  FFMA R14, R26, R27, R13 ;  /* 0x0000001b1a0e7223 */ /* 0x000fe2000000000d */
[----:B------:R-:W-:Y:S06]  /*05d0*/  BRA.U UP1, `(.L_x_2) ;  /* 0xfffffffd011c7547 */ /* 0x000fec000b83ffff */
.L_x_1:
[----:B------:R-:W-:Y:S05]  /*05e0*/  BRA.U !UP0, `(.L_x_0) ;  /* 0x0000000508687547 */ /* 0x000fea000b800000 */
[----:B------:R-:W-:Y:S02]  /*05f0*/  UISETP.GE.U32.AND UP0, UPT, UR10, 0x8, UPT ;  /* 0x000000080a00788c */ /* 0x000fe4000bf06070 */
[----:B------:R-:W-:-:S04]  /*0600*/  ULOP3.LUT UR6, UR7, 0x7, URZ, 0xc0, !UPT ;  /* 0x0000000707067892 */ /* 0x000fc8000f8ec0ff */
[----:B------:R-:W-:-:S03]  /*0610*/  UISETP.NE.AND UP1, UPT, UR6, URZ, UPT ;  /* 0x000000ff0600728c */ /* 0x000fc6000bf25270 */
[----:B------:R-:W-:Y:S08]  /*0620*/  BRA.U !UP0, `(.L_x_3) ;  /* 0x0000000108907547 */ /* 0x000ff0000b800000 */
[----:B------:R-:W0:Y:S01]  /*0630*/  LDC.64 R10, c[0x0][0x380] ;  /* 0x0000e000ff0a7b82 */ /* 0x000e220000000a00 */
[----:B------:R-:W1:Y:S01]  /*0640*/  LDCU.64 UR8, c[0x0][0x380] ;  /* 0x00007000ff0877ac */ /* 0x000e620008000a00 */
[C---:B------:R-:W-:Y:S02]  /*0650*/  IADD3 R3, PT, PT, R8.reuse, UR4, RZ ;  /* 0x0000000408037c10 */ /* 0x040fe4000fffe0ff */
[----:B------:R-:W-:Y:S02]  /*0660*/  IADD3 R6, P0, PT, R8, UR4, RZ ;  /* 0x0000000408067c10 */ /* 0x000fe4000ff1e0ff */
[----:B------:R-:W-:Y:S02]  /*0670*/  IADD3 R13, PT, PT, R9, UR4, RZ ;  /* 0x00000004090d7c10 */ /* 0x000fe4000fffe0ff */
[----:B------:R-:W2:Y:S01]  /*0680*/  LDC.64 R4, c[0x0][0x388] ;  /* 0x0000e200ff047b82 */ /* 0x000ea20000000a00 */
[----:B0-----:R-:W-:Y:S01]  /*0690*/  IMAD.WIDE.U32 R10, R3, 0x4, R10 ;  /* 0x00000004030a7825 */ /* 0x001fe200078e000a */
[----:B------:R-:W-:-:S02]  /*06a0*/  IADD3.X R3, PT, PT, RZ, RZ, RZ, P0, !PT ;  /* 0x000000ffff037210 */ /* 0x000fc400007fe4ff */
[C---:B-1----:R-:W-:Y:S02]  /*06b0*/  LEA R2, P0, R6.reuse, UR8, 0x2 ;  /* 0x0000000806027c11 */ /* 0x042fe4000f8010ff */
[----:B------:R-:W3:Y:S02]  /*06c0*/  LDG.E R15, desc[UR12][R10.64] ;  /* 0x0000000c0a0f7981 */ /* 0x000ee4000c1e1900 */
[----:B------:R-:W-:Y:S01]  /*06d0*/  LEA.HI.X R3, R6, UR9, R3, 0x2, P0 ;  /* 0x0000000906037c11 */ /* 0x000fe200080f1403 */
[----:B--2---:R-:W-:-:S04]  /*06e0*/  IMAD.WIDE R4, R13, 0x4, R4 ;  /* 0x000000040d047825 */ /* 0x004fc800078e0204 */
[----:B------:R-:W2:Y:S04]  /*06f0*/  LDG.E R18, desc[UR12][R2.64+0x4] ;  /* 0x0000040c02127981 */ /* 0x000ea8000c1e1900 */
[----:B------:R-:W3:Y:S04]  /*0700*/  LDG.E R16, desc[UR12][R4.64] ;  /* 0x0000000c04107981 */ /* 0x000ee8000c1e1900 */
[----:B------:R-:W2:Y:S04]  /*0710*/  LDG.E R17, desc[UR12][R4.64+0x4] ;  /* 0x0000040c04117981 */ /* 0x000ea8000c1e1900 */
[----:B------:R-:W4:Y:S04]  /*0720*/  LDG.E R19, desc[UR12][R4.64+0x8] ;  /* 0x0000080c04137981 */ /* 0x000f28000c1e1900 */
        /* <DEDUP_REMOVED lines=11> */
[----:B------:R-:W-:Y:S01]  /*07e0*/  UIADD3 UR4, UPT, UPT, UR4, 0x8, URZ ;  /* 0x0000000804047890 */ /* 0x000fe2000fffe0ff */
[----:B---3--:R-:W-:-:S04]  /*07f0*/  FFMA R15, R15, R16, R14 ;  /* 0x000000100f0f7223 */ /* 0x008fc8000000000e */
[----:B--2---:R-:W-:-:S04]  /*0800*/  FFMA R15, R18, R17, R15 ;  /* 0x00000011120f7223 */ /* 0x004fc8000000000f */
[----:B----4-:R-:W-:-:S04]  /*0810*/  FFMA R15, R20, R19, R15 ;  /* 0x00000013140f7223 */ /* 0x010fc8000000000f */
[----:B-----5:R-:W-:-:S04]  /*0820*/  FFMA R15, R22, R21, R15 ;  /* 0x00000015160f7223 */ /* 0x020fc8000000000f */
[----:B------:R-:W-:-:S04]  /*0830*/  FFMA R15, R24, R23, R15 ;  /* 0x00000017180f7223 */ /* 0x000fc8000000000f */
[----:B------:R-:W-:-:S04]  /*0840*/  FFMA R13, R12, R13, R15 ;  /* 0x0000000d0c0d7223 */ /* 0x000fc8000000000f */
[----:B------:R-:W-:-:S04]  /*0850*/  FFMA R11, R6, R11, R13 ;  /* 0x0000000b060b7223 */ /* 0x000fc8000000000d */
[----:B------:R-:W-:-:S07]  /*0860*/  FFMA R14, R10, R25, R11 ;  /* 0x000000190a0e7223 */ /* 0x000fce000000000b */
.L_x_3:
        /* <DEDUP_REMOVED lines=13> */
[----:B-1----:R-:W-:-:S03]  /*0940*/  LEA R2, P0, R6, UR6, 0x2 ;  /* 0x0000000606027c11 */ /* 0x002fc6000f8010ff */
[----:B------:R-:W3:Y:S01]  /*0950*/  LDG.E R11, desc[UR12][R10.64] ;  /* 0x0000000c0a0b7981 */ /* 0x000ee2000c1e1900 */
        /* <DEDUP_REMOVED lines=8> */
[----:B------:R-:W5:Y:S01]  /*09e0*/  LDG.E R18, desc[UR12][R4.64+0xc] ;  /* 0x00000c0c04127981 */ /* 0x000f62000c1e1900 */
[----:B------:R-:W-:Y:S01]  /*09f0*/  UIADD3 UR4, UPT, UPT, UR4, 0x4, URZ ;  /* 0x0000000404047890 */ /* 0x000fe2000fffe0ff */
[----:B---3--:R-:W-:-:S04]  /*0a00*/  FFMA R6, R11, R6, R14 ;  /* 0x000000060b067223 */ /* 0x008fc8000000000e */
[----:B--2---:R-:W-:-:S04]  /*0a10*/  FFMA R6, R13, R12, R6 ;  /* 0x0000000c0d067223 */ /* 0x004fc80000000006 */
[----:B----4-:R-:W-:-:S04]  /*0a20*/  FFMA R6, R15, R16, R6 ;  /* 0x000000100f067223 */ /* 0x010fc80000000006 */
[----:B-----5:R-:W-:-:S07]  /*0a30*/  FFMA R14, R17, R18, R6 ;  /* 0x00000012110e7223 */ /* 0x020fce0000000006 */
.L_x_4:
[----:B------:R-:W-:Y:S05]  /*0a40*/  BRA.U !UP1, `(.L_x_0) ;  /* 0x0000000109507547 */ /* 0x000fea000b800000 */
[----:B------:R-:W0:Y:S01]  /*0a50*/  LDC.64 R4, c[0x0][0x380] ;  /* 0x0000e000ff047b82 */ /* 0x000e220000000a00 */
[----:B------:R-:W-:Y:S01]  /*0a60*/  IADD3 R11, PT, PT, R8, UR4, RZ ;  /* 0x00000004080b7c10 */ /* 0x000fe2000fffe0ff */
[----:B------:R-:W-:-:S06]  /*0a70*/  UIADD3 UR5, UPT, UPT, -UR5, URZ, URZ ;  /* 0x000000ff05057290 */ /* 0x000fcc000fffe1ff */
[----:B------:R-:W1:Y:S01]  /*0a80*/  LDC.64 R2, c[0x0][0x388] ;  /* 0x0000e200ff027b82 */ /* 0x000e620000000a00 */
[----:B0-----:R-:W-:Y:S01]  /*0a90*/  IMAD.WIDE.U32 R4, R11, 0x4, R4 ;  /* 0x000000040b047825 */ /* 0x001fe200078e0004 */
[----:B------:R-:W-:Y:S02]  /*0aa0*/  IADD3 R11, PT, PT, R9, UR4, RZ ;  /* 0x00000004090b7c10 */ /* 0x000fe4000fffe0ff */
[----:B------:R-:W-:Y:S02]  /*0ab0*/  MOV R6, R4 ;  /* 0x0000000400067202 */ /* 0x000fe40000000f00 */
[----:B------:R-:W-:-:S07]  /*0ac0*/  MOV R13, R5 ;  /* 0x00000005000d7202 */ /* 0x000fce0000000f00 */
.L_x_5:
[----:B-1----:R-:W-:Y:S01]  /*0ad0*/  IMAD.WIDE R4, R11, 0x4, R2 ;  /* 0x000000040b047825 */ /* 0x002fe200078e0202 */
[----:B------:R-:W-:Y:S02]  /*0ae0*/  MOV R9, R13 ;  /* 0x0000000d00097202 */ /* 0x000fe40000000f00 */
[----:B------:R-:W-:-:S03]  /*0af0*/  MOV R8, R6 ;  /* 0x0000000600087202 */ /* 0x000fc60000000f00 */
[----:B------:R-:W2:Y:S04]  /*0b00*/  LDG.E R4, desc[UR12][R4.64] ;  /* 0x0000000c04047981 */ /* 0x000ea8000c1e1900 */
[----:B------:R-:W2:Y:S01]  /*0b10*/  LDG.E R9, desc[UR12][R8.64] ;  /* 0x0000000c08097981 */ /* 0x000ea2000c1e1900 */
[----:B------:R-:W-:Y:S01]  /*0b20*/  UIADD3 UR5, UPT, UPT, UR5, 0x1, URZ ;  /* 0x0000000105057890 */ /* 0x000fe2000fffe0ff */
[----:B------:R-:W-:Y:S02]  /*0b30*/  IADD3 R6, P0, PT, R6, 0x4, RZ ;  /* 0x0000000406067810 */ /* 0x000fe40007f1e0ff */
[----:B------:R-:W-:Y:S01]  /*0b40*/  IADD3 R11, PT, PT, R11, 0x1, RZ ;  /* 0x000000010b0b7810 */ /* 0x000fe20007ffe0ff */
[----:B------:R-:W-:Y:S01]  /*0b50*/  UISETP.NE.AND UP0, UPT, UR5, URZ, UPT ;  /* 0x000000ff0500728c */ /* 0x000fe2000bf05270 */
[----:B------:R-:W-:Y:S01]  /*0b60*/  IADD3.X R13, PT, PT, RZ, R13, RZ, P0, !PT ;  /* 0x0000000dff0d7210 */ /* 0x000fe200007fe4ff */
[----:B--2---:R-:W-:-:S07]  /*0b70*/  FFMA R14, R9, R4, R14 ;  /* 0x00000004090e7223 */ /* 0x004fce000000000e */
[----:B------:R-:W-:Y:S05]  /*0b80*/  BRA.U UP0, `(.L_x_5) ;  /* 0xfffffffd00d07547 */ /* 0x000fea000b83ffff */
.L_x_0:
[----:B------:R-:W0:Y:S01]  /*0b90*/  LDC.64 R2, c[0x0][0x390] ;  /* 0x0000e400ff027b82 */ /* 0x000e220000000a00 */
[----:B------:R-:W1:Y:S01]  /*0ba0*/  LDCU UR4, c[0x0][0x3a0] ;  /* 0x00007400ff0477ac */ /* 0x000e620008000800 */
[----:B------:R-:W-:Y:S01]  /*0bb0*/  IMAD R5, R0, UR11, R7 ;  /* 0x0000000b00057c24 */ /* 0x000fe2000f8e0207 */
[----:B------:R-:W-:Y:S01]  /*0bc0*/  ISETP.GT.AND P0, PT, R7, R0, PT ;  /* 0x000000000700720c */ /* 0x000fe20003f04270 */
[----:B-1----:R-:W-:Y:S02]  /*0bd0*/  FMUL R14, R14, UR4 ;  /* 0x000000040e0e7c20 */ /* 0x002fe40008400000 */
[----:B0-----:R-:W-:-:S03]  /*0be0*/  IMAD.WIDE R2, R5, 0x4, R2 ;  /* 0x0000000405027825 */ /* 0x001fc600078e0202 */
[----:B------:R-:W-:-:S05]  /*0bf0*/  FSEL R5, R14, -1.00000000000000000000e+09, !P0 ;  /* 0xce6e6b280e057808 */ /* 0x000fca0004000000 */
[----:B------:R-:W-:Y:S01]  /*0c00*/  STG.E desc[UR12][R2.64], R5 ;  /* 0x0000000502007986 */ /* 0x000fe2000c10190c */
[----:B------:R-:W-:Y:S05]  /*0c10*/  EXIT ;  /* 0x000000000000794d */ /* 0x000fea0003800000 */
.L_x_6:
[----:B------:R-:W-:-:S00]  /*0c20*/  BRA `(.L_x_6) ;  /* 0xfffffffc00fc7947 */ /* 0x000fc0000383ffff */
[----:B------:R-:W-:-:S00]  /*0c30*/  NOP ;  /* 0x0000000000007918 */ /* 0x000fc00000000000 */
        /* <DEDUP_REMOVED lines=12> */
.L_x_7:


//--------------------- .nv.shared.reserved.0     --------------------------
	.section	.nv.shared.reserved.0,"aw",@nobits
	.weak		__nv_reservedSMEM_offset_0_alias
	.size		__nv_reservedSMEM_offset_0_alias, 0, 64
	.other		__nv_reservedSMEM_offset_0_alias,@"STO_CUDA_RESERVED_SHARED STV_DEFAULT"
__nv_reservedSMEM_offset_0_alias:
	.zero		0
	.zero		64


//--------------------- .nv.constant0._Z8attn_skmPfS_S_iif --------------------------
	.section	.nv.constant0._Z8attn_skmPfS_S_iif,"a",@progbits
	.sectionflags	@""
	.align	4
.nv.constant0._Z8attn_skmPfS_S_iif:
	.zero		932


//--------------------- SYMBOLS --------------------------

	.type		.nv.reservedSmem.offset0,@object
	.size		.nv.reservedSmem.offset0,0x4
